//
// Generated by NVIDIA NVVM Compiler
//
// Compiler Build ID: CL-36424714
// Cuda compilation tools, release 13.0, V13.0.88
// Based on NVVM 20.0.0
//

.version 9.0
.target sm_100
.address_size 64

	// .globl	pr_update
.extern .func __assertfail
(
	.param .b64 __assertfail_param_0,
	.param .b64 __assertfail_param_1,
	.param .b32 __assertfail_param_2,
	.param .b64 __assertfail_param_3,
	.param .b64 __assertfail_param_4
)
;
.global .align 1 .b8 __unnamed_1[293] = {118, 111, 105, 100, 32, 112, 114, 95, 117, 112, 100, 97, 116, 101, 40, 99, 111, 110, 115, 116, 32, 116, 104, 114, 117, 115, 116, 58, 58, 84, 72, 82, 85, 83, 84, 95, 51, 48, 48, 48, 48, 49, 95, 83, 77, 95, 49, 48, 48, 48, 95, 78, 83, 58, 58, 99, 111, 109, 112, 108, 101, 120, 60, 102, 108, 111, 97, 116, 62, 32, 42, 44, 32, 105, 110, 116, 44, 32, 105, 110, 116, 44, 32, 105, 110, 116, 44, 32, 116, 104, 114, 117, 115, 116, 58, 58, 84, 72, 82, 85, 83, 84, 95, 51, 48, 48, 48, 48, 49, 95, 83, 77, 95, 49, 48, 48, 48, 95, 78, 83, 58, 58, 99, 111, 109, 112, 108, 101, 120, 60, 102, 108, 111, 97, 116, 62, 32, 42, 44, 32, 105, 110, 116, 44, 32, 105, 110, 116, 44, 32, 105, 110, 116, 44, 32, 99, 111, 110, 115, 116, 32, 116, 104, 114, 117, 115, 116, 58, 58, 84, 72, 82, 85, 83, 84, 95, 51, 48, 48, 48, 48, 49, 95, 83, 77, 95, 49, 48, 48, 48, 95, 78, 83, 58, 58, 99, 111, 109, 112, 108, 101, 120, 60, 102, 108, 111, 97, 116, 62, 32, 42, 44, 32, 105, 110, 116, 44, 32, 105, 110, 116, 44, 32, 105, 110, 116, 44, 32, 99, 111, 110, 115, 116, 32, 105, 110, 116, 32, 42, 44, 32, 116, 104, 114, 117, 115, 116, 58, 58, 84, 72, 82, 85, 83, 84, 95, 51, 48, 48, 48, 48, 49, 95, 83, 77, 95, 49, 48, 48, 48, 95, 78, 83, 58, 58, 99, 111, 109, 112, 108, 101, 120, 60, 102, 108, 111, 97, 116, 62, 32, 42, 41};
.global .align 1 .b8 _ZN34_INTERNAL_887b8aaa_4_k_cu_04a54c134cuda3std3__45__cpo5beginE[1];
.global .align 1 .b8 _ZN34_INTERNAL_887b8aaa_4_k_cu_04a54c134cuda3std3__45__cpo3endE[1];
.global .align 1 .b8 _ZN34_INTERNAL_887b8aaa_4_k_cu_04a54c134cuda3std3__45__cpo6cbeginE[1];
.global .align 1 .b8 _ZN34_INTERNAL_887b8aaa_4_k_cu_04a54c134cuda3std3__45__cpo4cendE[1];
.global .align 1 .b8 _ZN34_INTERNAL_887b8aaa_4_k_cu_04a54c134cuda3std3__45__cpo6rbeginE[1];
.global .align 1 .b8 _ZN34_INTERNAL_887b8aaa_4_k_cu_04a54c134cuda3std3__45__cpo4rendE[1];
.global .align 1 .b8 _ZN34_INTERNAL_887b8aaa_4_k_cu_04a54c134cuda3std3__45__cpo7crbeginE[1];
.global .align 1 .b8 _ZN34_INTERNAL_887b8aaa_4_k_cu_04a54c134cuda3std3__45__cpo5crendE[1];
.global .align 1 .b8 _ZN34_INTERNAL_887b8aaa_4_k_cu_04a54c134cuda3std3__436_GLOBAL__N__887b8aaa_4_k_cu_04a54c136ignoreE[1];
.global .align 1 .b8 _ZN34_INTERNAL_887b8aaa_4_k_cu_04a54c134cuda3std3__419piecewise_constructE[1];
.global .align 1 .b8 _ZN34_INTERNAL_887b8aaa_4_k_cu_04a54c134cuda3std3__48in_placeE[1];
.global .align 1 .b8 _ZN34_INTERNAL_887b8aaa_4_k_cu_04a54c134cuda3std3__420unreachable_sentinelE[1];
.global .align 1 .b8 _ZN34_INTERNAL_887b8aaa_4_k_cu_04a54c134cuda3std6ranges3__45__cpo4swapE[1];
.global .align 1 .b8 _ZN34_INTERNAL_887b8aaa_4_k_cu_04a54c134cuda3std6ranges3__45__cpo9iter_moveE[1];
.global .align 1 .b8 _ZN34_INTERNAL_887b8aaa_4_k_cu_04a54c134cuda3std6ranges3__45__cpo5beginE[1];
.global .align 1 .b8 _ZN34_INTERNAL_887b8aaa_4_k_cu_04a54c134cuda3std6ranges3__45__cpo3endE[1];
.global .align 1 .b8 _ZN34_INTERNAL_887b8aaa_4_k_cu_04a54c134cuda3std6ranges3__45__cpo6cbeginE[1];
.global .align 1 .b8 _ZN34_INTERNAL_887b8aaa_4_k_cu_04a54c134cuda3std6ranges3__45__cpo4cendE[1];
.global .align 1 .b8 _ZN34_INTERNAL_887b8aaa_4_k_cu_04a54c134cuda3std6ranges3__45__cpo7advanceE[1];
.global .align 1 .b8 _ZN34_INTERNAL_887b8aaa_4_k_cu_04a54c134cuda3std6ranges3__45__cpo9iter_swapE[1];
.global .align 1 .b8 _ZN34_INTERNAL_887b8aaa_4_k_cu_04a54c134cuda3std6ranges3__45__cpo4nextE[1];
.global .align 1 .b8 _ZN34_INTERNAL_887b8aaa_4_k_cu_04a54c134cuda3std6ranges3__45__cpo4prevE[1];
.global .align 1 .b8 _ZN34_INTERNAL_887b8aaa_4_k_cu_04a54c134cuda3std6ranges3__45__cpo4dataE[1];
.global .align 1 .b8 _ZN34_INTERNAL_887b8aaa_4_k_cu_04a54c134cuda3std6ranges3__45__cpo5cdataE[1];
.global .align 1 .b8 _ZN34_INTERNAL_887b8aaa_4_k_cu_04a54c134cuda3std6ranges3__45__cpo4sizeE[1];
.global .align 1 .b8 _ZN34_INTERNAL_887b8aaa_4_k_cu_04a54c134cuda3std6ranges3__45__cpo5ssizeE[1];
.global .align 1 .b8 _ZN34_INTERNAL_887b8aaa_4_k_cu_04a54c134cuda3std6ranges3__45__cpo8distanceE[1];
.global .align 1 .b8 _ZN34_INTERNAL_887b8aaa_4_k_cu_04a54c136thrust24THRUST_300001_SM_1000_NS6system6detail10sequential3seqE[1];
.global .align 1 .b8 $str[68] = {111, 97, 91, 48, 93, 32, 42, 32, 72, 32, 42, 32, 73, 32, 43, 32, 111, 97, 91, 49, 93, 32, 42, 32, 73, 32, 43, 32, 111, 97, 91, 50, 93, 32, 43, 32, 40, 66, 32, 45, 32, 49, 41, 32, 42, 32, 73, 32, 43, 32, 67, 32, 45, 32, 49, 32, 60, 32, 71, 32, 42, 32, 72, 32, 42, 32, 73};
.global .align 1 .b8 $str$1[27] = {47, 116, 109, 112, 47, 115, 97, 115, 115, 95, 99, 117, 95, 110, 111, 122, 103, 114, 56, 53, 48, 47, 107, 46, 99, 117};

.visible .entry pr_update(
	.param .u64 .ptr .align 1 pr_update_param_0,
	.param .u32 pr_update_param_1,
	.param .u32 pr_update_param_2,
	.param .u32 pr_update_param_3,
	.param .u64 .ptr .align 1 pr_update_param_4,
	.param .u32 pr_update_param_5,
	.param .u32 pr_update_param_6,
	.param .u32 pr_update_param_7,
	.param .u64 .ptr .align 1 pr_update_param_8,
	.param .u32 pr_update_param_9,
	.param .u32 pr_update_param_10,
	.param .u32 pr_update_param_11,
	.param .u64 .ptr .align 1 pr_update_param_12,
	.param .u64 .ptr .align 1 pr_update_param_13
)
{
	.reg .pred 	%p<6>;
	.reg .b32 	%r<45>;
	.reg .b32 	%f<17>;
	.reg .b64 	%rd<38>;

	ld.param.u32 	%r13, [pr_update_param_2];
	ld.param.u32 	%r14, [pr_update_param_3];
	ld.param.u32 	%r17, [pr_update_param_6];
	ld.param.u32 	%r15, [pr_update_param_7];
	ld.param.u64 	%rd8, [pr_update_param_8];
	ld.param.u32 	%r18, [pr_update_param_9];
	ld.param.u32 	%r19, [pr_update_param_10];
	ld.param.u32 	%r16, [pr_update_param_11];
	ld.param.u64 	%rd10, [pr_update_param_12];
	cvta.to.global.u64 	%rd11, %rd10;
	mov.u32 	%r20, %ctaid.x;
	mov.u32 	%r1, %tid.x;
	mov.u32 	%r43, %tid.y;
	mul.lo.s32 	%r21, %r20, 15;
	mul.wide.u32 	%rd12, %r21, 4;
	add.s64 	%rd1, %rd11, %rd12;
	ld.global.nc.u32 	%r22, [%rd1];
	ld.global.nc.u32 	%r23, [%rd1+4];
	ld.global.nc.u32 	%r24, [%rd1+8];
	mad.lo.s32 	%r25, %r22, %r17, %r23;
	mad.lo.s32 	%r3, %r25, %r15, %r24;
	ld.global.nc.u32 	%r26, [%rd1+12];
	ld.global.nc.u32 	%r27, [%rd1+16];
	ld.global.nc.u32 	%r28, [%rd1+20];
	mad.lo.s32 	%r29, %r26, %r19, %r27;
	mad.lo.s32 	%r4, %r29, %r16, %r28;
	add.s32 	%r30, %r13, %r29;
	add.s32 	%r31, %r30, -1;
	add.s32 	%r32, %r28, %r14;
	mad.lo.s32 	%r33, %r31, %r16, %r32;
	mul.lo.s32 	%r34, %r19, %r18;
	mul.lo.s32 	%r35, %r34, %r16;
	setp.le.s32 	%p1, %r33, %r35;
	@%p1 bra 	$L__BB0_2;
	mov.u64 	%rd13, $str;
	cvta.global.u64 	%rd14, %rd13;
	mov.u64 	%rd15, $str$1;
	cvta.global.u64 	%rd16, %rd15;
	mov.u64 	%rd17, __unnamed_1;
	cvta.global.u64 	%rd18, %rd17;
	{ // callseq 0, 0
	.param .b64 param0;
	st.param.b64 	[param0], %rd14;
	.param .b64 param1;
	st.param.b64 	[param1], %rd16;
	.param .b32 param2;
	st.param.b32 	[param2], 43;
	.param .b64 param3;
	st.param.b64 	[param3], %rd18;
	.param .b64 param4;
	st.param.b64 	[param4], 1;
	call.uni 
	__assertfail, 
	(
	param0, 
	param1, 
	param2, 
	param3, 
	param4
	);
	} // callseq 0
$L__BB0_2:
	ld.global.nc.u32 	%r36, [%rd1+24];
	mul.lo.s32 	%r37, %r14, %r13;
	mul.lo.s32 	%r5, %r37, %r36;
	setp.ge.s32 	%p2, %r43, %r13;
	@%p2 bra 	$L__BB0_8;
	cvt.s64.s32 	%rd2, %r4;
	cvt.s64.s32 	%rd3, %r3;
	cvta.to.global.u64 	%rd4, %rd8;
	cvt.s64.s32 	%rd5, %r5;
$L__BB0_4:
	setp.ge.s32 	%p3, %r1, %r14;
	@%p3 bra 	$L__BB0_7;
	mul.lo.s32 	%r7, %r43, %r15;
	mul.lo.s32 	%r8, %r43, %r16;
	mul.lo.s32 	%r9, %r43, %r14;
	mov.u32 	%r44, %r1;
$L__BB0_6:
	ld.param.u64 	%rd37, [pr_update_param_13];
	ld.param.u64 	%rd36, [pr_update_param_4];
	ld.param.u64 	%rd35, [pr_update_param_0];
	add.s32 	%r38, %r44, %r7;
	cvt.s64.s32 	%rd19, %r38;
	add.s64 	%rd20, %rd19, %rd3;
	cvta.to.global.u64 	%rd21, %rd36;
	shl.b64 	%rd22, %rd20, 3;
	add.s64 	%rd23, %rd21, %rd22;
	add.s32 	%r39, %r44, %r8;
	cvt.s64.s32 	%rd24, %r39;
	add.s64 	%rd25, %rd24, %rd2;
	shl.b64 	%rd26, %rd25, 3;
	add.s64 	%rd27, %rd4, %rd26;
	ld.global.nc.v2.f32 	{%f1, %f2}, [%rd27];
	add.s32 	%r40, %r44, %r9;
	cvt.s64.s32 	%rd28, %r40;
	add.s64 	%rd29, %rd28, %rd5;
	cvta.to.global.u64 	%rd30, %rd35;
	shl.b64 	%rd31, %rd29, 3;
	add.s64 	%rd32, %rd30, %rd31;
	ld.global.nc.v2.f32 	{%f3, %f4}, [%rd32];
	mul.f32 	%f5, %f2, %f4;
	fma.rn.f32 	%f6, %f1, %f3, %f5;
	mul.f32 	%f7, %f1, %f4;
	mul.f32 	%f8, %f2, %f3;
	sub.f32 	%f9, %f7, %f8;
	atom.global.add.f32 	%f10, [%rd23], %f6;
	atom.global.add.f32 	%f11, [%rd23+4], %f9;
	cvta.to.global.u64 	%rd33, %rd37;
	add.s64 	%rd34, %rd33, %rd22;
	ld.global.nc.v2.f32 	{%f12, %f13}, [%rd27];
	mul.f32 	%f14, %f13, %f13;
	fma.rn.f32 	%f15, %f12, %f12, %f14;
	atom.global.add.f32 	%f16, [%rd34], %f15;
	mov.u32 	%r41, %ntid.x;
	add.s32 	%r44, %r44, %r41;
	setp.lt.s32 	%p4, %r44, %r14;
	@%p4 bra 	$L__BB0_6;
$L__BB0_7:
	mov.u32 	%r42, %ntid.y;
	add.s32 	%r43, %r43, %r42;
	setp.lt.s32 	%p5, %r43, %r13;
	@%p5 bra 	$L__BB0_4;
$L__BB0_8:
	ret;

}


// ===== COMPILED SASS (sm_100) =====

	.target	sm_100

	.elftype	@"ET_EXEC"


//--------------------- .note.nv.tkinfo           --------------------------
	.section	.note.nv.tkinfo,"",@"SHT_NOTE"
	.sectionflags	@"SHF_NOTE_NV_TKINFO"
	.tkinfo
        /*0018*/ 	.word	0x00000002
        /*0030*/ 	.string	""
        /*0030*/ 	.string	"ptxas"
        /*0030*/ 	.string	"Cuda compilation tools, release 13.0, V13.0.88"
        /*0030*/ 	.string	"Build cuda_13.0.r13.0/compiler.36424714_0"
        /*0030*/ 	.string	"-arch sm_100 -m 64 "



//--------------------- .note.nv.cuinfo           --------------------------
	.section	.note.nv.cuinfo,"",@"SHT_NOTE"
	.sectionflags	@"SHF_NOTE_NV_CUINFO"
        /*0018*/ 	.short	0x0002
        /*001a*/ 	.short	0x0064
        /*001c*/ 	.short	0x0082
	.zero		2


//--------------------- .nv.info                  --------------------------
	.section	.nv.info,"",@"SHT_CUDA_INFO"
	.align	4


	//----- nvinfo : EIATTR_REGCOUNT
	.align		4
        /*0000*/ 	.byte	0x04, 0x2f
        /*0002*/ 	.short	(.L_32 - .L_31)
	.align		4
.L_31:
        /*0004*/ 	.word	index@(pr_update)
        /*0008*/ 	.word	0x00000019


	//----- nvinfo : EIATTR_FRAME_SIZE
	.align		4
.L_32:
        /*000c*/ 	.byte	0x04, 0x11
        /*000e*/ 	.short	(.L_34 - .L_33)
	.align		4
.L_33:
        /*0010*/ 	.word	index@(pr_update)
        /*0014*/ 	.word	0x00000000


	//----- nvinfo : EIATTR_MIN_STACK_SIZE
	.align		4
.L_34:
        /*0018*/ 	.byte	0x04, 0x12
        /*001a*/ 	.short	(.L_36 - .L_35)
	.align		4
.L_35:
        /*001c*/ 	.word	index@(pr_update)
        /*0020*/ 	.word	0x00000000
.L_36:


//--------------------- .nv.compat                --------------------------
	.section	.nv.compat,"",@"SHT_CUDA_COMPAT_INFO"
	.align	4
        /*0000*/ 	.byte	0x02, 0x09, 0x00, 0x00, 0x02, 0x02, 0x01, 0x00, 0x02, 0x05, 0x05, 0x00, 0x03, 0x07, 0x01, 0x01
        /*0010*/ 	.byte	0x02, 0x03, 0x00, 0x00, 0x02, 0x06, 0x01, 0x00, 0x04, 0x0b, 0x08, 0x00, 0x09, 0x00, 0x00, 0x00
        /*0020*/ 	.byte	0x00, 0x00, 0x00, 0x00


//--------------------- .nv.info.pr_update        --------------------------
	.section	.nv.info.pr_update,"",@"SHT_CUDA_INFO"
	.sectionflags	@""
	.align	4


	//----- nvinfo : EIATTR_CUDA_API_VERSION
	.align		4
        /*0000*/ 	.byte	0x04, 0x37
        /*0002*/ 	.short	(.L_38 - .L_37)
.L_37:
        /*0004*/ 	.word	0x00000082


	//----- nvinfo : EIATTR_KPARAM_INFO
	.align		4
.L_38:
        /*0008*/ 	.byte	0x04, 0x17
        /*000a*/ 	.short	(.L_40 - .L_39)
.L_39:
        /*000c*/ 	.word	0x00000000
        /*0010*/ 	.short	0x000d
        /*0012*/ 	.short	0x0050
        /*0014*/ 	.byte	0x00, 0xf5, 0x21, 0x00


	//----- nvinfo : EIATTR_KPARAM_INFO
	.align		4
.L_40:
        /*0018*/ 	.byte	0x04, 0x17
        /*001a*/ 	.short	(.L_42 - .L_41)
.L_41:
        /*001c*/ 	.word	0x00000000
        /*0020*/ 	.short	0x000c
        /*0022*/ 	.short	0x0048
        /*0024*/ 	.byte	0x00, 0xf5, 0x21, 0x00


	//----- nvinfo : EIATTR_KPARAM_INFO
	.align		4
.L_42:
        /*0028*/ 	.byte	0x04, 0x17
        /*002a*/ 	.short	(.L_44 - .L_43)
.L_43:
        /*002c*/ 	.word	0x00000000
        /*0030*/ 	.short	0x000b
        /*0032*/ 	.short	0x0040
        /*0034*/ 	.byte	0x00, 0xf0, 0x11, 0x00


	//----- nvinfo : EIATTR_KPARAM_INFO
	.align		4
.L_44:
        /*0038*/ 	.byte	0x04, 0x17
        /*003a*/ 	.short	(.L_46 - .L_45)
.L_45:
        /*003c*/ 	.word	0x00000000
        /*0040*/ 	.short	0x000a
        /*0042*/ 	.short	0x003c
        /*0044*/ 	.byte	0x00, 0xf0, 0x11, 0x00


	//----- nvinfo : EIATTR_KPARAM_INFO
	.align		4
.L_46:
        /*0048*/ 	.byte	0x04, 0x17
        /*004a*/ 	.short	(.L_48 - .L_47)
.L_47:
        /*004c*/ 	.word	0x00000000
        /*0050*/ 	.short	0x0009
        /*0052*/ 	.short	0x0038
        /*0054*/ 	.byte	0x00, 0xf0, 0x11, 0x00


	//----- nvinfo : EIATTR_KPARAM_INFO
	.align		4
.L_48:
        /*0058*/ 	.byte	0x04, 0x17
        /*005a*/ 	.short	(.L_50 - .L_49)
.L_49:
        /*005c*/ 	.word	0x00000000
        /*0060*/ 	.short	0x0008
        /*0062*/ 	.short	0x0030
        /*0064*/ 	.byte	0x00, 0xf5, 0x21, 0x00


	//----- nvinfo : EIATTR_KPARAM_INFO
	.align		4
.L_50:
        /*0068*/ 	.byte	0x04, 0x17
        /*006a*/ 	.short	(.L_52 - .L_51)
.L_51:
        /*006c*/ 	.word	0x00000000
        /*0070*/ 	.short	0x0007
        /*0072*/ 	.short	0x0028
        /*0074*/ 	.byte	0x00, 0xf0, 0x11, 0x00


	//----- nvinfo : EIATTR_KPARAM_INFO
	.align		4
.L_52:
        /*0078*/ 	.byte	0x04, 0x17
        /*007a*/ 	.short	(.L_54 - .L_53)
.L_53:
        /*007c*/ 	.word	0x00000000
        /*0080*/ 	.short	0x0006
        /*0082*/ 	.short	0x0024
        /*0084*/ 	.byte	0x00, 0xf0, 0x11, 0x00


	//----- nvinfo : EIATTR_KPARAM_INFO
	.align		4
.L_54:
        /*0088*/ 	.byte	0x04, 0x17
        /*008a*/ 	.short	(.L_56 - .L_55)
.L_55:
        /*008c*/ 	.word	0x00000000
        /*0090*/ 	.short	0x0005
        /*0092*/ 	.short	0x0020
        /*0094*/ 	.byte	0x00, 0xf0, 0x11, 0x00


	//----- nvinfo : EIATTR_KPARAM_INFO
	.align		4
.L_56:
        /*0098*/ 	.byte	0x04, 0x17
        /*009a*/ 	.short	(.L_58 - .L_57)
.L_57:
        /*009c*/ 	.word	0x00000000
        /*00a0*/ 	.short	0x0004
        /*00a2*/ 	.short	0x0018
        /*00a4*/ 	.byte	0x00, 0xf5, 0x21, 0x00


	//----- nvinfo : EIATTR_KPARAM_INFO
	.align		4
.L_58:
        /*00a8*/ 	.byte	0x04, 0x17
        /*00aa*/ 	.short	(.L_60 - .L_59)
.L_59:
        /*00ac*/ 	.word	0x00000000
        /*00b0*/ 	.short	0x0003
        /*00b2*/ 	.short	0x0010
        /*00b4*/ 	.byte	0x00, 0xf0, 0x11, 0x00


	//----- nvinfo : EIATTR_KPARAM_INFO
	.align		4
.L_60:
        /*00b8*/ 	.byte	0x04, 0x17
        /*00ba*/ 	.short	(.L_62 - .L_61)
.L_61:
        /*00bc*/ 	.word	0x00000000
        /*00c0*/ 	.short	0x0002
        /*00c2*/ 	.short	0x000c
        /*00c4*/ 	.byte	0x00, 0xf0, 0x11, 0x00


	//----- nvinfo : EIATTR_KPARAM_INFO
	.align		4
.L_62:
        /*00c8*/ 	.byte	0x04, 0x17
        /*00ca*/ 	.short	(.L_64 - .L_63)
.L_63:
        /*00cc*/ 	.word	0x00000000
        /*00d0*/ 	.short	0x0001
        /*00d2*/ 	.short	0x0008
        /*00d4*/ 	.byte	0x00, 0xf0, 0x11, 0x00


	//----- nvinfo : EIATTR_KPARAM_INFO
	.align		4
.L_64:
        /*00d8*/ 	.byte	0x04, 0x17
        /*00da*/ 	.short	(.L_66 - .L_65)
.L_65:
        /*00dc*/ 	.word	0x00000000
        /*00e0*/ 	.short	0x0000
        /*00e2*/ 	.short	0x0000
        /*00e4*/ 	.byte	0x00, 0xf5, 0x21, 0x00


	//----- nvinfo : EIATTR_SPARSE_MMA_MASK
	.align		4
.L_66:
        /*00e8*/ 	.byte	0x03, 0x50
        /*00ea*/ 	.short	0x0000


	//----- nvinfo : EIATTR_MAXREG_COUNT
	.align		4
        /*00ec*/ 	.byte	0x03, 0x1b
        /*00ee*/ 	.short	0x00ff


	//----- nvinfo : EIATTR_EXTERNS
	.align		4
        /*00f0*/ 	.byte	0x04, 0x0f
        /*00f2*/ 	.short	(.L_68 - .L_67)


	//   ....[0]....
	.align		4
.L_67:
        /*00f4*/ 	.word	index@(__assertfail)


	//----- nvinfo : EIATTR_MERCURY_ISA_VERSION
	.align		4
.L_68:
        /*00f8*/ 	.byte	0x03, 0x5f
        /*00fa*/ 	.short	0x0101


	//----- nvinfo : EIATTR_VRC_CTA_INIT_COUNT
	.align		4
        /*00fc*/ 	.byte	0x02, 0x4a
	.zero		1
	.zero		1


	//----- nvinfo : EIATTR_SYSCALL_OFFSETS
	.align		4
        /*0100*/ 	.byte	0x04, 0x46
        /*0102*/ 	.short	(.L_70 - .L_69)


	//   ....[0]....
.L_69:
        /*0104*/ 	.word	0x00000330


	//----- nvinfo : EIATTR_EXIT_INSTR_OFFSETS
	.align		4
.L_70:
        /*0108*/ 	.byte	0x04, 0x1c
        /*010a*/ 	.short	(.L_72 - .L_71)


	//   ....[0]....
.L_71:
        /*010c*/ 	.word	0x000003a0


	//   ....[1]....
        /*0110*/ 	.word	0x000006e0


	//----- nvinfo : EIATTR_CRS_STACK_SIZE
	.align		4
.L_72:
        /*0114*/ 	.byte	0x04, 0x1e
        /*0116*/ 	.short	(.L_74 - .L_73)
.L_73:
        /*0118*/ 	.word	0x00000000


	//----- nvinfo : EIATTR_CBANK_PARAM_SIZE
	.align		4
.L_74:
        /*011c*/ 	.byte	0x03, 0x19
        /*011e*/ 	.short	0x0058


	//----- nvinfo : EIATTR_PARAM_CBANK
	.align		4
        /*0120*/ 	.byte	0x04, 0x0a
        /*0122*/ 	.short	(.L_76 - .L_75)
	.align		4
.L_75:
        /*0124*/ 	.word	index@(.nv.constant0.pr_update)
        /*0128*/ 	.short	0x0380
        /*012a*/ 	.short	0x0058


	//----- nvinfo : EIATTR_SW_WAR
	.align		4
.L_76:
        /*012c*/ 	.byte	0x04, 0x36
        /*012e*/ 	.short	(.L_78 - .L_77)
.L_77:
        /*0130*/ 	.word	0x00000008
.L_78:


//--------------------- .nv.callgraph             --------------------------
	.section	.nv.callgraph,"",@"SHT_CUDA_CALLGRAPH"
	.align	4
	.sectionentsize	8
	.align		4
        /*0000*/ 	.word	0x00000000
	.align		4
        /*0004*/ 	.word	0xffffffff
	.align		4
        /*0008*/ 	.word	index@(pr_update)
	.align		4
        /*000c*/ 	.word	index@(__assertfail)
	.align		4
        /*0010*/ 	.word	0x00000000
	.align		4
        /*0014*/ 	.word	0xfffffffe
	.align		4
        /*0018*/ 	.word	0x00000000
	.align		4
        /*001c*/ 	.word	0xfffffffd
	.align		4
        /*0020*/ 	.word	0x00000000
	.align		4
        /*0024*/ 	.word	0xfffffffc


//--------------------- .nv.constant4             --------------------------
	.section	.nv.constant4,"a",@progbits
	.align	8
	.align		8
.nv.constant4:
        /*0000*/ 	.dword	__assertfail
	.align		8
        /*0008*/ 	.dword	__unnamed_1
	.align		8
        /*0010*/ 	.dword	_ZN34_INTERNAL_887b8aaa_4_k_cu_04a54c134cuda3std3__45__cpo5beginE
	.align		8
        /*0018*/ 	.dword	_ZN34_INTERNAL_887b8aaa_4_k_cu_04a54c134cuda3std3__45__cpo3endE
	.align		8
        /*0020*/ 	.dword	_ZN34_INTERNAL_887b8aaa_4_k_cu_04a54c134cuda3std3__45__cpo6cbeginE
	.align		8
        /*0028*/ 	.dword	_ZN34_INTERNAL_887b8aaa_4_k_cu_04a54c134cuda3std3__45__cpo4cendE
	.align		8
        /*0030*/ 	.dword	_ZN34_INTERNAL_887b8aaa_4_k_cu_04a54c134cuda3std3__45__cpo6rbeginE
	.align		8
        /*0038*/ 	.dword	_ZN34_INTERNAL_887b8aaa_4_k_cu_04a54c134cuda3std3__45__cpo4rendE
	.align		8
        /*0040*/ 	.dword	_ZN34_INTERNAL_887b8aaa_4_k_cu_04a54c134cuda3std3__45__cpo7crbeginE
	.align		8
        /*0048*/ 	.dword	_ZN34_INTERNAL_887b8aaa_4_k_cu_04a54c134cuda3std3__45__cpo5crendE
	.align		8
        /*0050*/ 	.dword	_ZN34_INTERNAL_887b8aaa_4_k_cu_04a54c134cuda3std3__436_GLOBAL__N__887b8aaa_4_k_cu_04a54c136ignoreE
	.align		8
        /*0058*/ 	.dword	_ZN34_INTERNAL_887b8aaa_4_k_cu_04a54c134cuda3std3__419piecewise_constructE
	.align		8
        /*0060*/ 	.dword	_ZN34_INTERNAL_887b8aaa_4_k_cu_04a54c134cuda3std3__48in_placeE
	.align		8
        /*0068*/ 	.dword	_ZN34_INTERNAL_887b8aaa_4_k_cu_04a54c134cuda3std3__420unreachable_sentinelE
	.align		8
        /*0070*/ 	.dword	_ZN34_INTERNAL_887b8aaa_4_k_cu_04a54c134cuda3std6ranges3__45__cpo4swapE
	.align		8
        /*0078*/ 	.dword	_ZN34_INTERNAL_887b8aaa_4_k_cu_04a54c134cuda3std6ranges3__45__cpo9iter_moveE
	.align		8
        /*0080*/ 	.dword	_ZN34_INTERNAL_887b8aaa_4_k_cu_04a54c134cuda3std6ranges3__45__cpo5beginE
	.align		8
        /*0088*/ 	.dword	_ZN34_INTERNAL_887b8aaa_4_k_cu_04a54c134cuda3std6ranges3__45__cpo3endE
	.align		8
        /*0090*/ 	.dword	_ZN34_INTERNAL_887b8aaa_4_k_cu_04a54c134cuda3std6ranges3__45__cpo6cbeginE
	.align		8
        /*0098*/ 	.dword	_ZN34_INTERNAL_887b8aaa_4_k_cu_04a54c134cuda3std6ranges3__45__cpo4cendE
	.align		8
        /*00a0*/ 	.dword	_ZN34_INTERNAL_887b8aaa_4_k_cu_04a54c134cuda3std6ranges3__45__cpo7advanceE
	.align		8
        /*00a8*/ 	.dword	_ZN34_INTERNAL_887b8aaa_4_k_cu_04a54c134cuda3std6ranges3__45__cpo9iter_swapE
	.align		8
        /*00b0*/ 	.dword	_ZN34_INTERNAL_887b8aaa_4_k_cu_04a54c134cuda3std6ranges3__45__cpo4nextE
	.align		8
        /*00b8*/ 	.dword	_ZN34_INTERNAL_887b8aaa_4_k_cu_04a54c134cuda3std6ranges3__45__cpo4prevE
	.align		8
        /*00c0*/ 	.dword	_ZN34_INTERNAL_887b8aaa_4_k_cu_04a54c134cuda3std6ranges3__45__cpo4dataE
	.align		8
        /*00c8*/ 	.dword	_ZN34_INTERNAL_887b8aaa_4_k_cu_04a54c134cuda3std6ranges3__45__cpo5cdataE
	.align		8
        /*00d0*/ 	.dword	_ZN34_INTERNAL_887b8aaa_4_k_cu_04a54c134cuda3std6ranges3__45__cpo4sizeE
	.align		8
        /*00d8*/ 	.dword	_ZN34_INTERNAL_887b8aaa_4_k_cu_04a54c134cuda3std6ranges3__45__cpo5ssizeE
	.align		8
        /*00e0*/ 	.dword	_ZN34_INTERNAL_887b8aaa_4_k_cu_04a54c134cuda3std6ranges3__45__cpo8distanceE
	.align		8
        /*00e8*/ 	.dword	_ZN34_INTERNAL_887b8aaa_4_k_cu_04a54c136thrust24THRUST_300001_SM_1000_NS6system6detail10sequential3seqE
	.align		8
        /*00f0*/ 	.dword	$str
	.align		8
        /*00f8*/ 	.dword	$str$1


//--------------------- .text.pr_update           --------------------------
	.section	.text.pr_update,"ax",@progbits
	.align	128
        .global         pr_update
        .type           pr_update,@function
        .size           pr_update,(.L_x_7 - pr_update)
        .other          pr_update,@"STO_CUDA_ENTRY STV_DEFAULT"
pr_update:
.text.pr_update:
[----:B------:R-:W0:Y:S01]  /*0000*/  LDC R1, c[0x0][0x37c] ;  /* 0x0000df00ff017b82 */ /* 0x000e220000000800 */
[----:B------:R-:W1:Y:S07]  /*0010*/  S2R R3, SR_CTAID.X ;  /* 0x0000000000037919 */ /* 0x000e6e0000002500 */
[----:B------:R-:W2:Y:S01]  /*0020*/  LDC.64 R16, c[0x0][0x3c8] ;  /* 0x0000f200ff107b82 */ /* 0x000ea20000000a00 */
[----:B------:R-:W3:Y:S01]  /*0030*/  LDCU.64 UR36, c[0x0][0x358] ;  /* 0x00006b00ff2477ac */ /* 0x000ee20008000a00 */
[----:B------:R-:W4:Y:S06]  /*0040*/  LDCU.64 UR4, c[0x0][0x3b8] ;  /* 0x00007700ff0477ac */ /* 0x000f2c0008000a00 */
[----:B------:R-:W5:Y:S01]  /*0050*/  LDC R7, c[0x0][0x38c] ;  /* 0x0000e300ff077b82 */ /* 0x000f620000000800 */
[----:B------:R-:W0:Y:S01]  /*0060*/  LDCU UR9, c[0x0][0x390] ;  /* 0x00007200ff0977ac */ /* 0x000e220008000800 */
[----:B------:R-:W4:Y:S01]  /*0070*/  LDCU UR8, c[0x0][0x3c0] ;  /* 0x00007800ff0877ac */ /* 0x000f220008000800 */
[----:B------:R-:W5:Y:S01]  /*0080*/  LDCU UR6, c[0x0][0x3a4] ;  /* 0x00007480ff0677ac */ /* 0x000f620008000800 */
[----:B------:R-:W0:Y:S01]  /*0090*/  S2R R18, SR_TID.Y ;  /* 0x0000000000127919 */ /* 0x000e220000002200 */
[----:B------:R-:W5:Y:S01]  /*00a0*/  LDCU UR7, c[0x0][0x3a8] ;  /* 0x00007500ff0777ac */ /* 0x000f620008000800 */
[----:B------:R-:W0:Y:S01]  /*00b0*/  LDCU UR46, c[0x0][0x3a8] ;  /* 0x00007500ff2e77ac */ /* 0x000e220008000800 */
[----:B------:R-:W0:Y:S01]  /*00c0*/  LDCU UR47, c[0x0][0x3c0] ;  /* 0x00007800ff2f77ac */ /* 0x000e220008000800 */
[----:B-1----:R-:W-:Y:S01]  /*00d0*/  IMAD R3, R3, 0xf, RZ ;  /* 0x0000000f03037824 */ /* 0x002fe200078e02ff */
[----:B------:R-:W1:Y:S03]  /*00e0*/  LDCU.64 UR38, c[0x0][0x398] ;  /* 0x00007300ff2677ac */ /* 0x000e660008000a00 */
[----:B--2---:R-:W-:Y:S01]  /*00f0*/  IMAD.WIDE.U32 R16, R3, 0x4, R16 ;  /* 0x0000000403107825 */ /* 0x004fe200078e0010 */
[----:B------:R-:W2:Y:S04]  /*0100*/  LDCU.64 UR42, c[0x0][0x3b0] ;  /* 0x00007600ff2a77ac */ /* 0x000ea80008000a00 */
[----:B---3--:R-:W3:Y:S01]  /*0110*/  LDG.E.CONSTANT R2, desc[UR36][R16.64+0xc] ;  /* 0x00000c2410027981 */ /* 0x008ee2000c1e9900 */
[----:B------:R-:W0:Y:S03]  /*0120*/  LDCU.64 UR40, c[0x0][0x380] ;  /* 0x00007000ff2877ac */ /* 0x000e260008000a00 */
[----:B------:R-:W3:Y:S01]  /*0130*/  LDG.E.CONSTANT R5, desc[UR36][R16.64+0x10] ;  /* 0x0000102410057981 */ /* 0x000ee2000c1e9900 */
[----:B------:R-:W0:Y:S03]  /*0140*/  LDCU.64 UR44, c[0x0][0x3d0] ;  /* 0x00007a00ff2c77ac */ /* 0x000e260008000a00 */
[----:B------:R-:W0:Y:S04]  /*0150*/  LDG.E.CONSTANT R19, desc[UR36][R16.64+0x14] ;  /* 0x0000142410137981 */ /* 0x000e28000c1e9900 */
[----:B------:R-:W2:Y:S04]  /*0160*/  LDG.E.CONSTANT R0, desc[UR36][R16.64] ;  /* 0x0000002410007981 */ /* 0x000ea8000c1e9900 */
[----:B------:R-:W2:Y:S04]  /*0170*/  LDG.E.CONSTANT R3, desc[UR36][R16.64+0x4] ;  /* 0x0000042410037981 */ /* 0x000ea8000c1e9900 */
[----:B------:R-:W2:Y:S01]  /*0180*/  LDG.E.CONSTANT R22, desc[UR36][R16.64+0x8] ;  /* 0x0000082410167981 */ /* 0x000ea2000c1e9900 */
[----:B----4-:R-:W-:-:S04]  /*0190*/  UIMAD UR4, UR5, UR4, URZ ;  /* 0x00000004050472a4 */ /* 0x010fc8000f8e02ff */
[----:B------:R-:W-:Y:S01]  /*01a0*/  UIMAD UR4, UR4, UR8, URZ ;  /* 0x00000008040472a4 */ /* 0x000fe2000f8e02ff */
[----:B---3--:R-:W-:Y:S02]  /*01b0*/  IMAD R2, R2, UR5, R5 ;  /* 0x0000000502027c24 */ /* 0x008fe4000f8e0205 */
[----:B0-----:R-:W-:-:S03]  /*01c0*/  VIADD R5, R19, UR9 ;  /* 0x0000000913057c36 */ /* 0x001fc60008000000 */
[C---:B-----5:R-:W-:Y:S01]  /*01d0*/  IADD3 R4, PT, PT, R2.reuse, -0x1, R7 ;  /* 0xffffffff02047810 */ /* 0x060fe20007ffe007 */
[----:B------:R-:W-:-:S04]  /*01e0*/  IMAD R19, R2, UR8, R19 ;  /* 0x0000000802137c24 */ /* 0x000fc8000f8e0213 */
[----:B------:R-:W-:Y:S02]  /*01f0*/  IMAD R4, R4, UR8, R5 ;  /* 0x0000000804047c24 */ /* 0x000fe4000f8e0205 */
[----:B--2---:R-:W-:-:S03]  /*0200*/  IMAD R3, R0, UR6, R3 ;  /* 0x0000000600037c24 */ /* 0x004fc6000f8e0203 */
[----:B------:R-:W-:Y:S01]  /*0210*/  ISETP.GT.AND P0, PT, R4, UR4, PT ;  /* 0x0000000404007c0c */ /* 0x000fe2000bf04270 */
[----:B------:R-:W-:-:S12]  /*0220*/  IMAD R22, R3, UR7, R22 ;  /* 0x0000000703167c24 */ /* 0x000fd8000f8e0216 */
[----:B-1----:R-:W-:Y:S05]  /*0230*/  @!P0 BRA `(.L_x_0) ;  /* 0x0000000000408947 */ /* 0x002fea0003800000 */
[----:B------:R-:W-:Y:S01]  /*0240*/  MOV R2, 0x0 ;  /* 0x0000000000027802 */ /* 0x000fe20000000f00 */
[----:B------:R-:W0:Y:S01]  /*0250*/  LDCU.64 UR4, c[0x4][0xf0] ;  /* 0x01001e00ff0477ac */ /* 0x000e220008000a00 */
[----:B------:R-:W-:Y:S02]  /*0260*/  HFMA2 R13, -RZ, RZ, 0, 0 ;  /* 0x00000000ff0d7431 */ /* 0x000fe400000001ff */
[----:B------:R-:W-:Y:S01]  /*0270*/  IMAD.MOV.U32 R8, RZ, RZ, 0x2b ;  /* 0x0000002bff087424 */ /* 0x000fe200078e00ff */
[----:B------:R-:W1:Y:S01]  /*0280*/  LDCU.64 UR6, c[0x4][0xf8] ;  /* 0x01001f00ff0677ac */ /* 0x000e620008000a00 */
[----:B------:R-:W2:Y:S01]  /*0290*/  LDC.64 R2, c[0x4][R2] ;  /* 0x0100000002027b82 */ /* 0x000ea20000000a00 */
[----:B------:R-:W-:Y:S01]  /*02a0*/  IMAD.MOV.U32 R12, RZ, RZ, 0x1 ;  /* 0x00000001ff0c7424 */ /* 0x000fe200078e00ff */
[----:B------:R-:W3:Y:S01]  /*02b0*/  LDCU.64 UR8, c[0x4][0x8] ;  /* 0x01000100ff0877ac */ /* 0x000ee20008000a00 */
[----:B0-----:R-:W-:Y:S02]  /*02c0*/  IMAD.U32 R4, RZ, RZ, UR4 ;  /* 0x00000004ff047e24 */ /* 0x001fe4000f8e00ff */
[----:B------:R-:W-:Y:S01]  /*02d0*/  IMAD.U32 R5, RZ, RZ, UR5 ;  /* 0x00000005ff057e24 */ /* 0x000fe2000f8e00ff */
[----:B-1----:R-:W-:Y:S01]  /*02e0*/  MOV R6, UR6 ;  /* 0x0000000600067c02 */ /* 0x002fe20008000f00 */
[----:B------:R-:W-:-:S02]  /*02f0*/  IMAD.U32 R7, RZ, RZ, UR7 ;  /* 0x00000007ff077e24 */ /* 0x000fc4000f8e00ff */
[----:B---3--:R-:W-:Y:S01]  /*0300*/  IMAD.U32 R10, RZ, RZ, UR8 ;  /* 0x00000008ff0a7e24 */ /* 0x008fe2000f8e00ff */
[----:B------:R-:W-:-:S07]  /*0310*/  MOV R11, UR9 ;  /* 0x00000009000b7c02 */ /* 0x000fce0008000f00 */
[----:B------:R-:W-:-:S07]  /*0320*/  LEPC R20, `(.L_x_0) ;  /* 0x000000001014794e */ /* 0x000fce0000000000 */
[----:B--2---:R-:W-:Y:S05]  /*0330*/  CALL.ABS.NOINC R2 ;  /* 0x0000000002007343 */ /* 0x004fea0003c00000 */
.L_x_0:
[----:B------:R-:W2:Y:S01]  /*0340*/  LDG.E.CONSTANT R0, desc[UR36][R16.64+0x18] ;  /* 0x0000182410007981 */ /* 0x000ea2000c1e9900 */
[----:B------:R-:W0:Y:S01]  /*0350*/  LDCU UR5, c[0x0][0x38c] ;  /* 0x00007180ff0577ac */ /* 0x000e220008000800 */
[----:B------:R-:W1:Y:S01]  /*0360*/  LDCU UR4, c[0x0][0x390] ;  /* 0x00007200ff0477ac */ /* 0x000e620008000800 */
[----:B0-----:R-:W-:Y:S01]  /*0370*/  ISETP.GE.AND P0, PT, R18, UR5, PT ;  /* 0x0000000512007c0c */ /* 0x001fe2000bf06270 */
[----:B-1----:R-:W-:-:S06]  /*0380*/  UIMAD UR4, UR5, UR4, URZ ;  /* 0x00000004050472a4 */ /* 0x002fcc000f8e02ff */
[----:B--2---:R-:W-:-:S06]  /*0390*/  IMAD R0, R0, UR4, RZ ;  /* 0x0000000400007c24 */ /* 0x004fcc000f8e02ff */
[----:B------:R-:W-:Y:S05]  /*03a0*/  @P0 EXIT ;  /* 0x000000000000094d */ /* 0x000fea0003800000 */
[----:B------:R-:W0:Y:S01]  /*03b0*/  S2R R10, SR_TID.X ;  /* 0x00000000000a7919 */ /* 0x000e220000002100 */
[----:B------:R-:W-:Y:S01]  /*03c0*/  BSSY.RECONVERGENT B0, `(.L_x_1) ;  /* 0x0000031000007945 */ /* 0x000fe20003800200 */
.L_x_5:
[----:B0-----:R-:W0:Y:S01]  /*03d0*/  LDC R11, c[0x0][0x390] ;  /* 0x0000e400ff0b7b82 */ /* 0x001e220000000800 */
[----:B------:R-:W-:Y:S01]  /*03e0*/  BSSY.RECONVERGENT B1, `(.L_x_2) ;  /* 0x0000029000017945 */ /* 0x000fe20003800200 */
[----:B0-----:R-:W-:-:S13]  /*03f0*/  ISETP.GE.AND P0, PT, R10, R11, PT ;  /* 0x0000000b0a00720c */ /* 0x001fda0003f06270 */
[----:B------:R-:W-:Y:S05]  /*0400*/  @P0 BRA `(.L_x_3) ;  /* 0x0000000000980947 */ /* 0x000fea0003800000 */
[----:B------:R-:W-:-:S07]  /*0410*/  IMAD.MOV.U32 R13, RZ, RZ, R10 ;  /* 0x000000ffff0d7224 */ /* 0x000fce00078e000a */
.L_x_4:
[C-C-:B------:R-:W-:Y:S02]  /*0420*/  IMAD R2, R18.reuse, UR47, R13.reuse ;  /* 0x0000002f12027c24 */ /* 0x140fe4000f8e020d */
[----:B0-----:R-:W-:-:S03]  /*0430*/  IMAD R3, R18, R11, R13 ;  /* 0x0000000b12037224 */ /* 0x001fc600078e020d */
[----:B------:R-:W-:Y:S02]  /*0440*/  SHF.R.S32.HI R4, RZ, 0x1f, R2 ;  /* 0x0000001fff047819 */ /* 0x000fe40000011402 */
[C---:B------:R-:W-:Y:S02]  /*0450*/  IADD3 R7, P0, PT, R19.reuse, R2, RZ ;  /* 0x0000000213077210 */ /* 0x040fe40007f1e0ff */
[----:B------:R-:W-:Y:S02]  /*0460*/  SHF.R.S32.HI R5, RZ, 0x1f, R3 ;  /* 0x0000001fff057819 */ /* 0x000fe40000011403 */
[C---:B------:R-:W-:Y:S02]  /*0470*/  IADD3 R6, P1, PT, R0.reuse, R3, RZ ;  /* 0x0000000300067210 */ /* 0x040fe40007f3e0ff */
[----:B------:R-:W-:Y:S02]  /*0480*/  LEA.HI.X.SX32 R8, R19, R4, 0x1, P0 ;  /* 0x0000000413087211 */ /* 0x000fe400000f0eff */
[----:B------:R-:W-:-:S02]  /*0490*/  LEA.HI.X.SX32 R5, R0, R5, 0x1, P1 ;  /* 0x0000000500057211 */ /* 0x000fc400008f0eff */
[C---:B------:R-:W-:Y:S02]  /*04a0*/  LEA R2, P0, R7.reuse, UR42, 0x3 ;  /* 0x0000002a07027c11 */ /* 0x040fe4000f8018ff */
[C---:B------:R-:W-:Y:S02]  /*04b0*/  LEA R4, P1, R6.reuse, UR40, 0x3 ;  /* 0x0000002806047c11 */ /* 0x040fe4000f8218ff */
[----:B------:R-:W-:Y:S02]  /*04c0*/  LEA.HI.X R3, R7, UR43, R8, 0x3, P0 ;  /* 0x0000002b07037c11 */ /* 0x000fe400080f1c08 */
[----:B------:R-:W-:-:S04]  /*04d0*/  LEA.HI.X R5, R6, UR41, R5, 0x3, P1 ;  /* 0x0000002906057c11 */ /* 0x000fc800088f1c05 */
[----:B------:R-:W2:Y:S04]  /*04e0*/  LDG.E.64.CONSTANT R2, desc[UR36][R2.64] ;  /* 0x0000002402027981 */ /* 0x000ea8000c1e9b00 */
[----:B------:R-:W3:Y:S01]  /*04f0*/  LDG.E.64.CONSTANT R4, desc[UR36][R4.64] ;  /* 0x0000002404047981 */ /* 0x000ee2000c1e9b00 */
[----:B------:R-:W0:Y:S01]  /*0500*/  LDCU UR4, c[0x0][0x360] ;  /* 0x00006c00ff0477ac */ /* 0x000e220008000800 */
[----:B------:R-:W-:-:S05]  /*0510*/  IMAD R7, R18, UR46, R13 ;  /* 0x0000002e12077c24 */ /* 0x000fca000f8e020d */
[----:B------:R-:W-:Y:S02]  /*0520*/  SHF.R.S32.HI R9, RZ, 0x1f, R7 ;  /* 0x0000001fff097819 */ /* 0x000fe40000011407 */
[----:B------:R-:W-:-:S04]  /*0530*/  IADD3 R7, P0, PT, R22, R7, RZ ;  /* 0x0000000716077210 */ /* 0x000fc80007f1e0ff */
[----:B------:R-:W-:Y:S01]  /*0540*/  LEA.HI.X.SX32 R14, R22, R9, 0x1, P0 ;  /* 0x00000009160e7211 */ /* 0x000fe200000f0eff */
[----:B------:R-:W-:-:S03]  /*0550*/  IMAD.SHL.U32 R6, R7, 0x8, RZ ;  /* 0x0000000807067824 */ /* 0x000fc600078e00ff */
[----:B------:R-:W-:Y:S02]  /*0560*/  SHF.L.U64.HI R14, R7, 0x3, R14 ;  /* 0x00000003070e7819 */ /* 0x000fe4000001020e */
[----:B------:R-:W-:Y:S02]  /*0570*/  IADD3 R8, P0, PT, R6, UR38, RZ ;  /* 0x0000002606087c10 */ /* 0x000fe4000ff1e0ff */
[----:B0-----:R-:W-:Y:S02]  /*0580*/  IADD3 R13, PT, PT, R13, UR4, RZ ;  /* 0x000000040d0d7c10 */ /* 0x001fe4000fffe0ff */
[----:B------:R-:W-:Y:S02]  /*0590*/  IADD3.X R9, PT, PT, R14, UR39, RZ, P0, !PT ;  /* 0x000000270e097c10 */ /* 0x000fe400087fe4ff */
[----:B------:R-:W-:Y:S02]  /*05a0*/  ISETP.GE.AND P0, PT, R13, R11, PT ;  /* 0x0000000b0d00720c */ /* 0x000fe40003f06270 */
[----:B------:R-:W-:Y:S01]  /*05b0*/  IADD3 R6, P1, PT, R6, UR44, RZ ;  /* 0x0000002c06067c10 */ /* 0x000fe2000ff3e0ff */
[C---:B--2---:R-:W-:Y:S01]  /*05c0*/  FMUL R15, R3.reuse, R3 ;  /* 0x00000003030f7220 */ /* 0x044fe20000400000 */
[C---:B---3--:R-:W-:Y:S01]  /*05d0*/  FMUL R7, R3.reuse, R5 ;  /* 0x0000000503077220 */ /* 0x048fe20000400000 */
[----:B------:R-:W-:-:S02]  /*05e0*/  FMUL R12, R3, R4 ;  /* 0x00000004030c7220 */ /* 0x000fc40000400000 */
[C---:B------:R-:W-:Y:S01]  /*05f0*/  FFMA R15, R2.reuse, R2, R15 ;  /* 0x00000002020f7223 */ /* 0x040fe2000000000f */
[C---:B------:R-:W-:Y:S01]  /*0600*/  FFMA R3, R2.reuse, R4, R7 ;  /* 0x0000000402037223 */ /* 0x040fe20000000007 */
[----:B------:R-:W-:Y:S01]  /*0610*/  FFMA R5, R2, R5, -R12 ;  /* 0x0000000502057223 */ /* 0x000fe2000000080c */
[----:B------:R-:W-:-:S03]  /*0620*/  IADD3.X R7, PT, PT, R14, UR45, RZ, P1, !PT ;  /* 0x0000002d0e077c10 */ /* 0x000fc60008ffe4ff */
[----:B------:R0:W-:Y:S04]  /*0630*/  REDG.E.ADD.F32.FTZ.RN.STRONG.GPU desc[UR36][R8.64], R3 ;  /* 0x00000003080079a6 */ /* 0x0001e8000c12f324 */
[----:B------:R0:W-:Y:S04]  /*0640*/  REDG.E.ADD.F32.FTZ.RN.STRONG.GPU desc[UR36][R8.64+0x4], R5 ;  /* 0x00000405080079a6 */ /* 0x0001e8000c12f324 */
[----:B------:R0:W-:Y:S01]  /*0650*/  REDG.E.ADD.F32.FTZ.RN.STRONG.GPU desc[UR36][R6.64], R15 ;  /* 0x0000000f060079a6 */ /* 0x0001e2000c12f324 */
[----:B------:R-:W-:Y:S05]  /*0660*/  @!P0 BRA `(.L_x_4) ;  /* 0xfffffffc006c8947 */ /* 0x000fea000383ffff */
.L_x_3:
[----:B------:R-:W-:Y:S05]  /*0670*/  BSYNC.RECONVERGENT B1 ;  /* 0x0000000000017941 */ /* 0x000fea0003800200 */
.L_x_2:
[----:B------:R-:W1:Y:S01]  /*0680*/  LDCU UR4, c[0x0][0x364] ;  /* 0x00006c80ff0477ac */ /* 0x000e620008000800 */
[----:B------:R-:W2:Y:S01]  /*0690*/  LDCU UR5, c[0x0][0x38c] ;  /* 0x00007180ff0577ac */ /* 0x000ea20008000800 */
[----:B-1----:R-:W-:-:S05]  /*06a0*/  VIADD R18, R18, UR4 ;  /* 0x0000000412127c36 */ /* 0x002fca0008000000 */
[----:B--2---:R-:W-:-:S13]  /*06b0*/  ISETP.GE.AND P0, PT, R18, UR5, PT ;  /* 0x0000000512007c0c */ /* 0x004fda000bf06270 */
[----:B------:R-:W-:Y:S05]  /*06c0*/  @!P0 BRA `(.L_x_5) ;  /* 0xfffffffc00408947 */ /* 0x000fea000383ffff */
[----:B------:R-:W-:Y:S05]  /*06d0*/  BSYNC.RECONVERGENT B0 ;  /* 0x0000000000007941 */ /* 0x000fea0003800200 */
.L_x_1:
[----:B------:R-:W-:Y:S05]  /*06e0*/  EXIT ;  /* 0x000000000000794d */ /* 0x000fea0003800000 */
.L_x_6:
[----:B------:R-:W-:-:S00]  /*06f0*/  BRA `(.L_x_6) ;  /* 0xfffffffc00fc7947 */ /* 0x000fc0000383ffff */
[----:B------:R-:W-:-:S00]  /*0700*/  NOP ;  /* 0x0000000000007918 */ /* 0x000fc00000000000 */
[----:B------:R-:W-:-:S00]  /*0710*/  NOP ;  /* 0x0000000000007918 */ /* 0x000fc00000000000 */
[----:B------:R-:W-:-:S00]  /*0720*/  NOP ;  /* 0x0000000000007918 */ /* 0x000fc00000000000 */
[----:B------:R-:W-:-:S00]  /*0730*/  NOP ;  /* 0x0000000000007918 */ /* 0x000fc00000000000 */
[----:B------:R-:W-:-:S00]  /*0740*/  NOP ;  /* 0x0000000000007918 */ /* 0x000fc00000000000 */
[----:B------:R-:W-:-:S00]  /*0750*/  NOP ;  /* 0x0000000000007918 */ /* 0x000fc00000000000 */
[----:B------:R-:W-:-:S00]  /*0760*/  NOP ;  /* 0x0000000000007918 */ /* 0x000fc00000000000 */
[----:B------:R-:W-:-:S00]  /*0770*/  NOP ;  /* 0x0000000000007918 */ /* 0x000fc00000000000 */
.L_x_7:


//--------------------- .nv.global.init           --------------------------
	.section	.nv.global.init,"aw",@progbits
.nv.global.init:
	.type		$str$1,@object
	.size		$str$1,($str - $str$1)
$str$1:
        /*0000*/ 	.byte	0x2f, 0x74, 0x6d, 0x70, 0x2f, 0x73, 0x61, 0x73, 0x73, 0x5f, 0x63, 0x75, 0x5f, 0x6e, 0x6f, 0x7a
        /*0010*/ 	.byte	0x67, 0x72, 0x38, 0x35, 0x30, 0x2f, 0x6b, 0x2e, 0x63, 0x75, 0x00
	.type		$str,@object
	.size		$str,(__unnamed_1 - $str)
$str:
        /*001b*/ 	.byte	0x6f, 0x61, 0x5b, 0x30, 0x5d, 0x20, 0x2a, 0x20, 0x48, 0x20, 0x2a, 0x20, 0x49, 0x20, 0x2b, 0x20
        /*002b*/ 	.byte	0x6f, 0x61, 0x5b, 0x31, 0x5d, 0x20, 0x2a, 0x20, 0x49, 0x20, 0x2b, 0x20, 0x6f, 0x61, 0x5b, 0x32
        /*003b*/ 	.byte	0x5d, 0x20, 0x2b, 0x20, 0x28, 0x42, 0x20, 0x2d, 0x20, 0x31, 0x29, 0x20, 0x2a, 0x20, 0x49, 0x20
        /*004b*/ 	.byte	0x2b, 0x20, 0x43, 0x20, 0x2d, 0x20, 0x31, 0x20, 0x3c, 0x20, 0x47, 0x20, 0x2a, 0x20, 0x48, 0x20
        /*005b*/ 	.byte	0x2a, 0x20, 0x49, 0x00
	.type		__unnamed_1,@object
	.size		__unnamed_1,(.L_0 - __unnamed_1)
__unnamed_1:
        /*005f*/ 	.byte	0x76, 0x6f, 0x69, 0x64, 0x20, 0x70, 0x72, 0x5f, 0x75, 0x70, 0x64, 0x61, 0x74, 0x65, 0x28, 0x63
        /* <DEDUP_REMOVED lines=17> */
        /*017f*/ 	.byte	0x3e, 0x20, 0x2a, 0x29, 0x00
.L_0:


//--------------------- .nv.shared.reserved.0     --------------------------
	.section	.nv.shared.reserved.0,"aw",@nobits
	.weak		__nv_reservedSMEM_offset_0_alias
	.size		__nv_reservedSMEM_offset_0_alias, 0, 64
	.other		__nv_reservedSMEM_offset_0_alias,@"STO_CUDA_RESERVED_SHARED STV_DEFAULT"
__nv_reservedSMEM_offset_0_alias:
	.zero		0
	.zero		64


//--------------------- .nv.global                --------------------------
	.section	.nv.global,"aw",@nobits
.nv.global:
	.type		_ZN34_INTERNAL_887b8aaa_4_k_cu_04a54c134cuda3std3__48in_placeE,@object
	.size		_ZN34_INTERNAL_887b8aaa_4_k_cu_04a54c134cuda3std3__48in_placeE,(_ZN34_INTERNAL_887b8aaa_4_k_cu_04a54c134cuda3std6ranges3__45__cpo8distanceE - _ZN34_INTERNAL_887b8aaa_4_k_cu_04a54c134cuda3std3__48in_placeE)
_ZN34_INTERNAL_887b8aaa_4_k_cu_04a54c134cuda3std3__48in_placeE:
	.zero		1
	.type		_ZN34_INTERNAL_887b8aaa_4_k_cu_04a54c134cuda3std6ranges3__45__cpo8distanceE,@object
	.size		_ZN34_INTERNAL_887b8aaa_4_k_cu_04a54c134cuda3std6ranges3__45__cpo8distanceE,(_ZN34_INTERNAL_887b8aaa_4_k_cu_04a54c134cuda3std3__45__cpo6cbeginE - _ZN34_INTERNAL_887b8aaa_4_k_cu_04a54c134cuda3std6ranges3__45__cpo8distanceE)
_ZN34_INTERNAL_887b8aaa_4_k_cu_04a54c134cuda3std6ranges3__45__cpo8distanceE:
	.zero		1
	.type		_ZN34_INTERNAL_887b8aaa_4_k_cu_04a54c134cuda3std3__45__cpo6cbeginE,@object
	.size		_ZN34_INTERNAL_887b8aaa_4_k_cu_04a54c134cuda3std3__45__cpo6cbeginE,(_ZN34_INTERNAL_887b8aaa_4_k_cu_04a54c134cuda3std6ranges3__45__cpo7advanceE - _ZN34_INTERNAL_887b8aaa_4_k_cu_04a54c134cuda3std3__45__cpo6cbeginE)
_ZN34_INTERNAL_887b8aaa_4_k_cu_04a54c134cuda3std3__45__cpo6cbeginE:
	.zero		1
	.type		_ZN34_INTERNAL_887b8aaa_4_k_cu_04a54c134cuda3std6ranges3__45__cpo7advanceE,@object
	.size		_ZN34_INTERNAL_887b8aaa_4_k_cu_04a54c134cuda3std6ranges3__45__cpo7advanceE,(_ZN34_INTERNAL_887b8aaa_4_k_cu_04a54c134cuda3std3__45__cpo7crbeginE - _ZN34_INTERNAL_887b8aaa_4_k_cu_04a54c134cuda3std6ranges3__45__cpo7advanceE)
_ZN34_INTERNAL_887b8aaa_4_k_cu_04a54c134cuda3std6ranges3__45__cpo7advanceE:
	.zero		1
	.type		_ZN34_INTERNAL_887b8aaa_4_k_cu_04a54c134cuda3std3__45__cpo7crbeginE,@object
	.size		_ZN34_INTERNAL_887b8aaa_4_k_cu_04a54c134cuda3std3__45__cpo7crbeginE,(_ZN34_INTERNAL_887b8aaa_4_k_cu_04a54c134cuda3std6ranges3__45__cpo4dataE - _ZN34_INTERNAL_887b8aaa_4_k_cu_04a54c134cuda3std3__45__cpo7crbeginE)
_ZN34_INTERNAL_887b8aaa_4_k_cu_04a54c134cuda3std3__45__cpo7crbeginE:
	.zero		1
	.type		_ZN34_INTERNAL_887b8aaa_4_k_cu_04a54c134cuda3std6ranges3__45__cpo4dataE,@object
	.size		_ZN34_INTERNAL_887b8aaa_4_k_cu_04a54c134cuda3std6ranges3__45__cpo4dataE,(_ZN34_INTERNAL_887b8aaa_4_k_cu_04a54c134cuda3std6ranges3__45__cpo5beginE - _ZN34_INTERNAL_887b8aaa_4_k_cu_04a54c134cuda3std6ranges3__45__cpo4dataE)
_ZN34_INTERNAL_887b8aaa_4_k_cu_04a54c134cuda3std6ranges3__45__cpo4dataE:
	.zero		1
	.type		_ZN34_INTERNAL_887b8aaa_4_k_cu_04a54c134cuda3std6ranges3__45__cpo5beginE,@object
	.size		_ZN34_INTERNAL_887b8aaa_4_k_cu_04a54c134cuda3std6ranges3__45__cpo5beginE,(_ZN34_INTERNAL_887b8aaa_4_k_cu_04a54c134cuda3std3__436_GLOBAL__N__887b8aaa_4_k_cu_04a54c136ignoreE - _ZN34_INTERNAL_887b8aaa_4_k_cu_04a54c134cuda3std6ranges3__45__cpo5beginE)
_ZN34_INTERNAL_887b8aaa_4_k_cu_04a54c134cuda3std6ranges3__45__cpo5beginE:
	.zero		1
	.type		_ZN34_INTERNAL_887b8aaa_4_k_cu_04a54c134cuda3std3__436_GLOBAL__N__887b8aaa_4_k_cu_04a54c136ignoreE,@object
	.size		_ZN34_INTERNAL_887b8aaa_4_k_cu_04a54c134cuda3std3__436_GLOBAL__N__887b8aaa_4_k_cu_04a54c136ignoreE,(_ZN34_INTERNAL_887b8aaa_4_k_cu_04a54c134cuda3std6ranges3__45__cpo4sizeE - _ZN34_INTERNAL_887b8aaa_4_k_cu_04a54c134cuda3std3__436_GLOBAL__N__887b8aaa_4_k_cu_04a54c136ignoreE)
_ZN34_INTERNAL_887b8aaa_4_k_cu_04a54c134cuda3std3__436_GLOBAL__N__887b8aaa_4_k_cu_04a54c136ignoreE:
	.zero		1
	.type		_ZN34_INTERNAL_887b8aaa_4_k_cu_04a54c134cuda3std6ranges3__45__cpo4sizeE,@object
	.size		_ZN34_INTERNAL_887b8aaa_4_k_cu_04a54c134cuda3std6ranges3__45__cpo4sizeE,(_ZN34_INTERNAL_887b8aaa_4_k_cu_04a54c134cuda3std3__45__cpo5beginE - _ZN34_INTERNAL_887b8aaa_4_k_cu_04a54c134cuda3std6ranges3__45__cpo4sizeE)
_ZN34_INTERNAL_887b8aaa_4_k_cu_04a54c134cuda3std6ranges3__45__cpo4sizeE:
	.zero		1
	.type		_ZN34_INTERNAL_887b8aaa_4_k_cu_04a54c134cuda3std3__45__cpo5beginE,@object
	.size		_ZN34_INTERNAL_887b8aaa_4_k_cu_04a54c134cuda3std3__45__cpo5beginE,(_ZN34_INTERNAL_887b8aaa_4_k_cu_04a54c134cuda3std6ranges3__45__cpo6cbeginE - _ZN34_INTERNAL_887b8aaa_4_k_cu_04a54c134cuda3std3__45__cpo5beginE)
_ZN34_INTERNAL_887b8aaa_4_k_cu_04a54c134cuda3std3__45__cpo5beginE:
	.zero		1
	.type		_ZN34_INTERNAL_887b8aaa_4_k_cu_04a54c134cuda3std6ranges3__45__cpo6cbeginE,@object
	.size		_ZN34_INTERNAL_887b8aaa_4_k_cu_04a54c134cuda3std6ranges3__45__cpo6cbeginE,(_ZN34_INTERNAL_887b8aaa_4_k_cu_04a54c134cuda3std3__45__cpo6rbeginE - _ZN34_INTERNAL_887b8aaa_4_k_cu_04a54c134cuda3std6ranges3__45__cpo6cbeginE)
_ZN34_INTERNAL_887b8aaa_4_k_cu_04a54c134cuda3std6ranges3__45__cpo6cbeginE:
	.zero		1
	.type		_ZN34_INTERNAL_887b8aaa_4_k_cu_04a54c134cuda3std3__45__cpo6rbeginE,@object
	.size		_ZN34_INTERNAL_887b8aaa_4_k_cu_04a54c134cuda3std3__45__cpo6rbeginE,(_ZN34_INTERNAL_887b8aaa_4_k_cu_04a54c134cuda3std6ranges3__45__cpo4nextE - _ZN34_INTERNAL_887b8aaa_4_k_cu_04a54c134cuda3std3__45__cpo6rbeginE)
_ZN34_INTERNAL_887b8aaa_4_k_cu_04a54c134cuda3std3__45__cpo6rbeginE:
	.zero		1
	.type		_ZN34_INTERNAL_887b8aaa_4_k_cu_04a54c134cuda3std6ranges3__45__cpo4nextE,@object
	.size		_ZN34_INTERNAL_887b8aaa_4_k_cu_04a54c134cuda3std6ranges3__45__cpo4nextE,(_ZN34_INTERNAL_887b8aaa_4_k_cu_04a54c134cuda3std6ranges3__45__cpo4swapE - _ZN34_INTERNAL_887b8aaa_4_k_cu_04a54c134cuda3std6ranges3__45__cpo4nextE)
_ZN34_INTERNAL_887b8aaa_4_k_cu_04a54c134cuda3std6ranges3__45__cpo4nextE:
	.zero		1
	.type		_ZN34_INTERNAL_887b8aaa_4_k_cu_04a54c134cuda3std6ranges3__45__cpo4swapE,@object
	.size		_ZN34_INTERNAL_887b8aaa_4_k_cu_04a54c134cuda3std6ranges3__45__cpo4swapE,(_ZN34_INTERNAL_887b8aaa_4_k_cu_04a54c134cuda3std3__420unreachable_sentinelE - _ZN34_INTERNAL_887b8aaa_4_k_cu_04a54c134cuda3std6ranges3__45__cpo4swapE)
_ZN34_INTERNAL_887b8aaa_4_k_cu_04a54c134cuda3std6ranges3__45__cpo4swapE:
	.zero		1
	.type		_ZN34_INTERNAL_887b8aaa_4_k_cu_04a54c134cuda3std3__420unreachable_sentinelE,@object
	.size		_ZN34_INTERNAL_887b8aaa_4_k_cu_04a54c134cuda3std3__420unreachable_sentinelE,(_ZN34_INTERNAL_887b8aaa_4_k_cu_04a54c136thrust24THRUST_300001_SM_1000_NS6system6detail10sequential3seqE - _ZN34_INTERNAL_887b8aaa_4_k_cu_04a54c134cuda3std3__420unreachable_sentinelE)
_ZN34_INTERNAL_887b8aaa_4_k_cu_04a54c134cuda3std3__420unreachable_sentinelE:
	.zero		1
	.type		_ZN34_INTERNAL_887b8aaa_4_k_cu_04a54c136thrust24THRUST_300001_SM_1000_NS6system6detail10sequential3seqE,@object
	.size		_ZN34_INTERNAL_887b8aaa_4_k_cu_04a54c136thrust24THRUST_300001_SM_1000_NS6system6detail10sequential3seqE,(_ZN34_INTERNAL_887b8aaa_4_k_cu_04a54c134cuda3std3__45__cpo4cendE - _ZN34_INTERNAL_887b8aaa_4_k_cu_04a54c136thrust24THRUST_300001_SM_1000_NS6system6detail10sequential3seqE)
_ZN34_INTERNAL_887b8aaa_4_k_cu_04a54c136thrust24THRUST_300001_SM_1000_NS6system6detail10sequential3seqE:
	.zero		1
	.type		_ZN34_INTERNAL_887b8aaa_4_k_cu_04a54c134cuda3std3__45__cpo4cendE,@object
	.size		_ZN34_INTERNAL_887b8aaa_4_k_cu_04a54c134cuda3std3__45__cpo4cendE,(_ZN34_INTERNAL_887b8aaa_4_k_cu_04a54c134cuda3std6ranges3__45__cpo9iter_swapE - _ZN34_INTERNAL_887b8aaa_4_k_cu_04a54c134cuda3std3__45__cpo4cendE)
_ZN34_INTERNAL_887b8aaa_4_k_cu_04a54c134cuda3std3__45__cpo4cendE:
	.zero		1
	.type		_ZN34_INTERNAL_887b8aaa_4_k_cu_04a54c134cuda3std6ranges3__45__cpo9iter_swapE,@object
	.size		_ZN34_INTERNAL_887b8aaa_4_k_cu_04a54c134cuda3std6ranges3__45__cpo9iter_swapE,(_ZN34_INTERNAL_887b8aaa_4_k_cu_04a54c134cuda3std3__45__cpo5crendE - _ZN34_INTERNAL_887b8aaa_4_k_cu_04a54c134cuda3std6ranges3__45__cpo9iter_swapE)
_ZN34_INTERNAL_887b8aaa_4_k_cu_04a54c134cuda3std6ranges3__45__cpo9iter_swapE:
	.zero		1
	.type		_ZN34_INTERNAL_887b8aaa_4_k_cu_04a54c134cuda3std3__45__cpo5crendE,@object
	.size		_ZN34_INTERNAL_887b8aaa_4_k_cu_04a54c134cuda3std3__45__cpo5crendE,(_ZN34_INTERNAL_887b8aaa_4_k_cu_04a54c134cuda3std6ranges3__45__cpo5cdataE - _ZN34_INTERNAL_887b8aaa_4_k_cu_04a54c134cuda3std3__45__cpo5crendE)
_ZN34_INTERNAL_887b8aaa_4_k_cu_04a54c134cuda3std3__45__cpo5crendE:
	.zero		1
	.type		_ZN34_INTERNAL_887b8aaa_4_k_cu_04a54c134cuda3std6ranges3__45__cpo5cdataE,@object
	.size		_ZN34_INTERNAL_887b8aaa_4_k_cu_04a54c134cuda3std6ranges3__45__cpo5cdataE,(_ZN34_INTERNAL_887b8aaa_4_k_cu_04a54c134cuda3std6ranges3__45__cpo3endE - _ZN34_INTERNAL_887b8aaa_4_k_cu_04a54c134cuda3std6ranges3__45__cpo5cdataE)
_ZN34_INTERNAL_887b8aaa_4_k_cu_04a54c134cuda3std6ranges3__45__cpo5cdataE:
	.zero		1
	.type		_ZN34_INTERNAL_887b8aaa_4_k_cu_04a54c134cuda3std6ranges3__45__cpo3endE,@object
	.size		_ZN34_INTERNAL_887b8aaa_4_k_cu_04a54c134cuda3std6ranges3__45__cpo3endE,(_ZN34_INTERNAL_887b8aaa_4_k_cu_04a54c134cuda3std3__419piecewise_constructE - _ZN34_INTERNAL_887b8aaa_4_k_cu_04a54c134cuda3std6ranges3__45__cpo3endE)
_ZN34_INTERNAL_887b8aaa_4_k_cu_04a54c134cuda3std6ranges3__45__cpo3endE:
	.zero		1
	.type		_ZN34_INTERNAL_887b8aaa_4_k_cu_04a54c134cuda3std3__419piecewise_constructE,@object
	.size		_ZN34_INTERNAL_887b8aaa_4_k_cu_04a54c134cuda3std3__419piecewise_constructE,(_ZN34_INTERNAL_887b8aaa_4_k_cu_04a54c134cuda3std6ranges3__45__cpo5ssizeE - _ZN34_INTERNAL_887b8aaa_4_k_cu_04a54c134cuda3std3__419piecewise_constructE)
_ZN34_INTERNAL_887b8aaa_4_k_cu_04a54c134cuda3std3__419piecewise_constructE:
	.zero		1
	.type		_ZN34_INTERNAL_887b8aaa_4_k_cu_04a54c134cuda3std6ranges3__45__cpo5ssizeE,@object
	.size		_ZN34_INTERNAL_887b8aaa_4_k_cu_04a54c134cuda3std6ranges3__45__cpo5ssizeE,(_ZN34_INTERNAL_887b8aaa_4_k_cu_04a54c134cuda3std3__45__cpo3endE - _ZN34_INTERNAL_887b8aaa_4_k_cu_04a54c134cuda3std6ranges3__45__cpo5ssizeE)
_ZN34_INTERNAL_887b8aaa_4_k_cu_04a54c134cuda3std6ranges3__45__cpo5ssizeE:
	.zero		1
	.type		_ZN34_INTERNAL_887b8aaa_4_k_cu_04a54c134cuda3std3__45__cpo3endE,@object
	.size		_ZN34_INTERNAL_887b8aaa_4_k_cu_04a54c134cuda3std3__45__cpo3endE,(_ZN34_INTERNAL_887b8aaa_4_k_cu_04a54c134cuda3std6ranges3__45__cpo4cendE - _ZN34_INTERNAL_887b8aaa_4_k_cu_04a54c134cuda3std3__45__cpo3endE)
_ZN34_INTERNAL_887b8aaa_4_k_cu_04a54c134cuda3std3__45__cpo3endE:
	.zero		1
	.type		_ZN34_INTERNAL_887b8aaa_4_k_cu_04a54c134cuda3std6ranges3__45__cpo4cendE,@object
	.size		_ZN34_INTERNAL_887b8aaa_4_k_cu_04a54c134cuda3std6ranges3__45__cpo4cendE,(_ZN34_INTERNAL_887b8aaa_4_k_cu_04a54c134cuda3std3__45__cpo4rendE - _ZN34_INTERNAL_887b8aaa_4_k_cu_04a54c134cuda3std6ranges3__45__cpo4cendE)
_ZN34_INTERNAL_887b8aaa_4_k_cu_04a54c134cuda3std6ranges3__45__cpo4cendE:
	.zero		1
	.type		_ZN34_INTERNAL_887b8aaa_4_k_cu_04a54c134cuda3std3__45__cpo4rendE,@object
	.size		_ZN34_INTERNAL_887b8aaa_4_k_cu_04a54c134cuda3std3__45__cpo4rendE,(_ZN34_INTERNAL_887b8aaa_4_k_cu_04a54c134cuda3std6ranges3__45__cpo4prevE - _ZN34_INTERNAL_887b8aaa_4_k_cu_04a54c134cuda3std3__45__cpo4rendE)
_ZN34_INTERNAL_887b8aaa_4_k_cu_04a54c134cuda3std3__45__cpo4rendE:
	.zero		1
	.type		_ZN34_INTERNAL_887b8aaa_4_k_cu_04a54c134cuda3std6ranges3__45__cpo4prevE,@object
	.size		_ZN34_INTERNAL_887b8aaa_4_k_cu_04a54c134cuda3std6ranges3__45__cpo4prevE,(_ZN34_INTERNAL_887b8aaa_4_k_cu_04a54c134cuda3std6ranges3__45__cpo9iter_moveE - _ZN34_INTERNAL_887b8aaa_4_k_cu_04a54c134cuda3std6ranges3__45__cpo4prevE)
_ZN34_INTERNAL_887b8aaa_4_k_cu_04a54c134cuda3std6ranges3__45__cpo4prevE:
	.zero		1
	.type		_ZN34_INTERNAL_887b8aaa_4_k_cu_04a54c134cuda3std6ranges3__45__cpo9iter_moveE,@object
	.size		_ZN34_INTERNAL_887b8aaa_4_k_cu_04a54c134cuda3std6ranges3__45__cpo9iter_moveE,(.L_14 - _ZN34_INTERNAL_887b8aaa_4_k_cu_04a54c134cuda3std6ranges3__45__cpo9iter_moveE)
_ZN34_INTERNAL_887b8aaa_4_k_cu_04a54c134cuda3std6ranges3__45__cpo9iter_moveE:
	.zero		1
.L_14:


//--------------------- .nv.constant0.pr_update   --------------------------
	.section	.nv.constant0.pr_update,"a",@progbits
	.sectionflags	@""
	.align	4
.nv.constant0.pr_update:
	.zero		984


//--------------------- SYMBOLS --------------------------

	.type		.nv.reservedSmem.offset0,@object
	.size		.nv.reservedSmem.offset0,0x4
	.type		__assertfail,@function
